//
// Generated by NVIDIA NVVM Compiler
//
// Compiler Build ID: CL-36424714
// Cuda compilation tools, release 13.0, V13.0.88
// Based on NVVM 20.0.0
//

.version 9.0
.target sm_100
.address_size 64

	// .globl	_Z14matrixMulTiledPKfS0_Pfi
// _ZZ14matrixMulTiledPKfS0_PfiE4Asub has been demoted
// _ZZ14matrixMulTiledPKfS0_PfiE4Bsub has been demoted

.visible .entry _Z14matrixMulTiledPKfS0_Pfi(
	.param .u64 .ptr .align 1 _Z14matrixMulTiledPKfS0_Pfi_param_0,
	.param .u64 .ptr .align 1 _Z14matrixMulTiledPKfS0_Pfi_param_1,
	.param .u64 .ptr .align 1 _Z14matrixMulTiledPKfS0_Pfi_param_2,
	.param .u32 _Z14matrixMulTiledPKfS0_Pfi_param_3
)
{
	.reg .pred 	%p<18>;
	.reg .b32 	%r<65>;
	.reg .b32 	%f<181>;
	.reg .b64 	%rd<19>;
	// demoted variable
	.shared .align 4 .b8 _ZZ14matrixMulTiledPKfS0_PfiE4Asub[1024];
	// demoted variable
	.shared .align 4 .b8 _ZZ14matrixMulTiledPKfS0_PfiE4Bsub[1024];
	ld.param.u64 	%rd5, [_Z14matrixMulTiledPKfS0_Pfi_param_0];
	ld.param.u64 	%rd6, [_Z14matrixMulTiledPKfS0_Pfi_param_1];
	ld.param.u64 	%rd4, [_Z14matrixMulTiledPKfS0_Pfi_param_2];
	ld.param.u32 	%r33, [_Z14matrixMulTiledPKfS0_Pfi_param_3];
	cvta.to.global.u64 	%rd1, %rd6;
	cvta.to.global.u64 	%rd2, %rd5;
	mov.u32 	%r34, %ctaid.y;
	shl.b32 	%r35, %r34, 4;
	mov.u32 	%r1, %tid.y;
	add.s32 	%r2, %r35, %r1;
	mov.u32 	%r36, %ctaid.x;
	shl.b32 	%r3, %r36, 4;
	mov.u32 	%r4, %tid.x;
	add.s32 	%r5, %r3, %r4;
	setp.lt.s32 	%p1, %r33, 1;
	mov.f32 	%f180, 0f00000000;
	@%p1 bra 	$L__BB0_19;
	add.s32 	%r6, %r33, 15;
	mul.lo.s32 	%r7, %r33, %r2;
	shl.b32 	%r38, %r1, 6;
	mov.u32 	%r39, _ZZ14matrixMulTiledPKfS0_PfiE4Asub;
	add.s32 	%r8, %r39, %r38;
	shl.b32 	%r40, %r4, 2;
	add.s32 	%r9, %r8, %r40;
	mov.u32 	%r41, _ZZ14matrixMulTiledPKfS0_PfiE4Bsub;
	add.s32 	%r11, %r41, %r40;
	add.s32 	%r10, %r11, %r38;
	setp.lt.u32 	%p2, %r33, 17;
	mov.f32 	%f180, 0f00000000;
	mov.b32 	%r64, 0;
	@%p2 bra 	$L__BB0_13;
	shr.u32 	%r42, %r6, 4;
	and.b32  	%r43, %r42, 134217726;
	neg.s32 	%r63, %r43;
	add.s32 	%r44, %r1, 16;
	mad.lo.s32 	%r45, %r33, %r44, %r4;
	add.s32 	%r61, %r45, %r3;
	shl.b32 	%r14, %r33, 5;
	mad.lo.s32 	%r46, %r1, %r33, %r4;
	add.s32 	%r60, %r46, %r3;
	add.s32 	%r58, %r4, %r7;
	mov.f32 	%f180, 0f00000000;
	mov.u32 	%r59, %r4;
	mov.u32 	%r62, %r1;
$L__BB0_3:
	setp.ge.u32 	%p3, %r2, %r33;
	setp.ge.s32 	%p4, %r59, %r33;
	mul.wide.s32 	%rd7, %r58, 4;
	add.s64 	%rd3, %rd2, %rd7;
	mov.f32 	%f172, 0f00000000;
	or.pred  	%p5, %p3, %p4;
	@%p5 bra 	$L__BB0_5;
	ld.global.nc.f32 	%f172, [%rd3];
$L__BB0_5:
	st.shared.f32 	[%r9], %f172;
	mov.f32 	%f173, 0f00000000;
	max.s32 	%r47, %r5, %r62;
	setp.ge.s32 	%p6, %r47, %r33;
	@%p6 bra 	$L__BB0_7;
	mul.wide.s32 	%rd8, %r60, 4;
	add.s64 	%rd9, %rd1, %rd8;
	ld.global.nc.f32 	%f173, [%rd9];
$L__BB0_7:
	st.shared.f32 	[%r10], %f173;
	bar.sync 	0;
	ld.shared.f32 	%f27, [%r8];
	ld.shared.f32 	%f28, [%r11];
	fma.rn.f32 	%f29, %f27, %f28, %f180;
	ld.shared.f32 	%f30, [%r8+4];
	ld.shared.f32 	%f31, [%r11+64];
	fma.rn.f32 	%f32, %f30, %f31, %f29;
	ld.shared.f32 	%f33, [%r8+8];
	ld.shared.f32 	%f34, [%r11+128];
	fma.rn.f32 	%f35, %f33, %f34, %f32;
	ld.shared.f32 	%f36, [%r8+12];
	ld.shared.f32 	%f37, [%r11+192];
	fma.rn.f32 	%f38, %f36, %f37, %f35;
	ld.shared.f32 	%f39, [%r8+16];
	ld.shared.f32 	%f40, [%r11+256];
	fma.rn.f32 	%f41, %f39, %f40, %f38;
	ld.shared.f32 	%f42, [%r8+20];
	ld.shared.f32 	%f43, [%r11+320];
	fma.rn.f32 	%f44, %f42, %f43, %f41;
	ld.shared.f32 	%f45, [%r8+24];
	ld.shared.f32 	%f46, [%r11+384];
	fma.rn.f32 	%f47, %f45, %f46, %f44;
	ld.shared.f32 	%f48, [%r8+28];
	ld.shared.f32 	%f49, [%r11+448];
	fma.rn.f32 	%f50, %f48, %f49, %f47;
	ld.shared.f32 	%f51, [%r8+32];
	ld.shared.f32 	%f52, [%r11+512];
	fma.rn.f32 	%f53, %f51, %f52, %f50;
	ld.shared.f32 	%f54, [%r8+36];
	ld.shared.f32 	%f55, [%r11+576];
	fma.rn.f32 	%f56, %f54, %f55, %f53;
	ld.shared.f32 	%f57, [%r8+40];
	ld.shared.f32 	%f58, [%r11+640];
	fma.rn.f32 	%f59, %f57, %f58, %f56;
	ld.shared.f32 	%f60, [%r8+44];
	ld.shared.f32 	%f61, [%r11+704];
	fma.rn.f32 	%f62, %f60, %f61, %f59;
	ld.shared.f32 	%f63, [%r8+48];
	ld.shared.f32 	%f64, [%r11+768];
	fma.rn.f32 	%f65, %f63, %f64, %f62;
	ld.shared.f32 	%f66, [%r8+52];
	ld.shared.f32 	%f67, [%r11+832];
	fma.rn.f32 	%f68, %f66, %f67, %f65;
	ld.shared.f32 	%f69, [%r8+56];
	ld.shared.f32 	%f70, [%r11+896];
	fma.rn.f32 	%f71, %f69, %f70, %f68;
	ld.shared.f32 	%f72, [%r8+60];
	ld.shared.f32 	%f73, [%r11+960];
	fma.rn.f32 	%f6, %f72, %f73, %f71;
	bar.sync 	0;
	add.s32 	%r48, %r59, 16;
	setp.ge.s32 	%p8, %r48, %r33;
	mov.f32 	%f174, 0f00000000;
	or.pred  	%p9, %p3, %p8;
	@%p9 bra 	$L__BB0_9;
	ld.global.nc.f32 	%f174, [%rd3+64];
$L__BB0_9:
	st.shared.f32 	[%r9], %f174;
	add.s32 	%r49, %r62, 16;
	mov.f32 	%f175, 0f00000000;
	max.s32 	%r50, %r5, %r49;
	setp.ge.s32 	%p10, %r50, %r33;
	@%p10 bra 	$L__BB0_11;
	mul.wide.s32 	%rd10, %r61, 4;
	add.s64 	%rd11, %rd1, %rd10;
	ld.global.nc.f32 	%f175, [%rd11];
$L__BB0_11:
	st.shared.f32 	[%r10], %f175;
	bar.sync 	0;
	ld.shared.f32 	%f75, [%r8];
	ld.shared.f32 	%f76, [%r11];
	fma.rn.f32 	%f77, %f75, %f76, %f6;
	ld.shared.f32 	%f78, [%r8+4];
	ld.shared.f32 	%f79, [%r11+64];
	fma.rn.f32 	%f80, %f78, %f79, %f77;
	ld.shared.f32 	%f81, [%r8+8];
	ld.shared.f32 	%f82, [%r11+128];
	fma.rn.f32 	%f83, %f81, %f82, %f80;
	ld.shared.f32 	%f84, [%r8+12];
	ld.shared.f32 	%f85, [%r11+192];
	fma.rn.f32 	%f86, %f84, %f85, %f83;
	ld.shared.f32 	%f87, [%r8+16];
	ld.shared.f32 	%f88, [%r11+256];
	fma.rn.f32 	%f89, %f87, %f88, %f86;
	ld.shared.f32 	%f90, [%r8+20];
	ld.shared.f32 	%f91, [%r11+320];
	fma.rn.f32 	%f92, %f90, %f91, %f89;
	ld.shared.f32 	%f93, [%r8+24];
	ld.shared.f32 	%f94, [%r11+384];
	fma.rn.f32 	%f95, %f93, %f94, %f92;
	ld.shared.f32 	%f96, [%r8+28];
	ld.shared.f32 	%f97, [%r11+448];
	fma.rn.f32 	%f98, %f96, %f97, %f95;
	ld.shared.f32 	%f99, [%r8+32];
	ld.shared.f32 	%f100, [%r11+512];
	fma.rn.f32 	%f101, %f99, %f100, %f98;
	ld.shared.f32 	%f102, [%r8+36];
	ld.shared.f32 	%f103, [%r11+576];
	fma.rn.f32 	%f104, %f102, %f103, %f101;
	ld.shared.f32 	%f105, [%r8+40];
	ld.shared.f32 	%f106, [%r11+640];
	fma.rn.f32 	%f107, %f105, %f106, %f104;
	ld.shared.f32 	%f108, [%r8+44];
	ld.shared.f32 	%f109, [%r11+704];
	fma.rn.f32 	%f110, %f108, %f109, %f107;
	ld.shared.f32 	%f111, [%r8+48];
	ld.shared.f32 	%f112, [%r11+768];
	fma.rn.f32 	%f113, %f111, %f112, %f110;
	ld.shared.f32 	%f114, [%r8+52];
	ld.shared.f32 	%f115, [%r11+832];
	fma.rn.f32 	%f116, %f114, %f115, %f113;
	ld.shared.f32 	%f117, [%r8+56];
	ld.shared.f32 	%f118, [%r11+896];
	fma.rn.f32 	%f119, %f117, %f118, %f116;
	ld.shared.f32 	%f120, [%r8+60];
	ld.shared.f32 	%f121, [%r11+960];
	fma.rn.f32 	%f180, %f120, %f121, %f119;
	bar.sync 	0;
	add.s32 	%r63, %r63, 2;
	add.s32 	%r62, %r62, 32;
	add.s32 	%r61, %r61, %r14;
	add.s32 	%r60, %r60, %r14;
	add.s32 	%r59, %r59, 32;
	add.s32 	%r58, %r58, 32;
	setp.ne.s32 	%p11, %r63, 0;
	@%p11 bra 	$L__BB0_3;
	and.b32  	%r64, %r6, 2147483616;
$L__BB0_13:
	and.b32  	%r51, %r6, 16;
	setp.eq.s32 	%p12, %r51, 0;
	@%p12 bra 	$L__BB0_19;
	setp.ge.u32 	%p13, %r2, %r33;
	add.s32 	%r52, %r64, %r4;
	add.s32 	%r32, %r64, %r1;
	setp.ge.s32 	%p14, %r52, %r33;
	mov.f32 	%f178, 0f00000000;
	or.pred  	%p15, %p13, %p14;
	@%p15 bra 	$L__BB0_16;
	add.s32 	%r53, %r52, %r7;
	mul.wide.s32 	%rd12, %r53, 4;
	add.s64 	%rd13, %rd2, %rd12;
	ld.global.nc.f32 	%f178, [%rd13];
$L__BB0_16:
	st.shared.f32 	[%r9], %f178;
	mov.f32 	%f179, 0f00000000;
	max.s32 	%r54, %r5, %r32;
	setp.ge.s32 	%p16, %r54, %r33;
	@%p16 bra 	$L__BB0_18;
	mad.lo.s32 	%r55, %r32, %r33, %r5;
	mul.wide.s32 	%rd14, %r55, 4;
	add.s64 	%rd15, %rd1, %rd14;
	ld.global.nc.f32 	%f179, [%rd15];
$L__BB0_18:
	st.shared.f32 	[%r10], %f179;
	bar.sync 	0;
	ld.shared.f32 	%f124, [%r8];
	ld.shared.f32 	%f125, [%r11];
	fma.rn.f32 	%f126, %f124, %f125, %f180;
	ld.shared.f32 	%f127, [%r8+4];
	ld.shared.f32 	%f128, [%r11+64];
	fma.rn.f32 	%f129, %f127, %f128, %f126;
	ld.shared.f32 	%f130, [%r8+8];
	ld.shared.f32 	%f131, [%r11+128];
	fma.rn.f32 	%f132, %f130, %f131, %f129;
	ld.shared.f32 	%f133, [%r8+12];
	ld.shared.f32 	%f134, [%r11+192];
	fma.rn.f32 	%f135, %f133, %f134, %f132;
	ld.shared.f32 	%f136, [%r8+16];
	ld.shared.f32 	%f137, [%r11+256];
	fma.rn.f32 	%f138, %f136, %f137, %f135;
	ld.shared.f32 	%f139, [%r8+20];
	ld.shared.f32 	%f140, [%r11+320];
	fma.rn.f32 	%f141, %f139, %f140, %f138;
	ld.shared.f32 	%f142, [%r8+24];
	ld.shared.f32 	%f143, [%r11+384];
	fma.rn.f32 	%f144, %f142, %f143, %f141;
	ld.shared.f32 	%f145, [%r8+28];
	ld.shared.f32 	%f146, [%r11+448];
	fma.rn.f32 	%f147, %f145, %f146, %f144;
	ld.shared.f32 	%f148, [%r8+32];
	ld.shared.f32 	%f149, [%r11+512];
	fma.rn.f32 	%f150, %f148, %f149, %f147;
	ld.shared.f32 	%f151, [%r8+36];
	ld.shared.f32 	%f152, [%r11+576];
	fma.rn.f32 	%f153, %f151, %f152, %f150;
	ld.shared.f32 	%f154, [%r8+40];
	ld.shared.f32 	%f155, [%r11+640];
	fma.rn.f32 	%f156, %f154, %f155, %f153;
	ld.shared.f32 	%f157, [%r8+44];
	ld.shared.f32 	%f158, [%r11+704];
	fma.rn.f32 	%f159, %f157, %f158, %f156;
	ld.shared.f32 	%f160, [%r8+48];
	ld.shared.f32 	%f161, [%r11+768];
	fma.rn.f32 	%f162, %f160, %f161, %f159;
	ld.shared.f32 	%f163, [%r8+52];
	ld.shared.f32 	%f164, [%r11+832];
	fma.rn.f32 	%f165, %f163, %f164, %f162;
	ld.shared.f32 	%f166, [%r8+56];
	ld.shared.f32 	%f167, [%r11+896];
	fma.rn.f32 	%f168, %f166, %f167, %f165;
	ld.shared.f32 	%f169, [%r8+60];
	ld.shared.f32 	%f170, [%r11+960];
	fma.rn.f32 	%f180, %f169, %f170, %f168;
	bar.sync 	0;
$L__BB0_19:
	max.s32 	%r56, %r2, %r5;
	setp.ge.s32 	%p17, %r56, %r33;
	@%p17 bra 	$L__BB0_21;
	mad.lo.s32 	%r57, %r33, %r2, %r5;
	cvta.to.global.u64 	%rd16, %rd4;
	mul.wide.s32 	%rd17, %r57, 4;
	add.s64 	%rd18, %rd16, %rd17;
	st.global.f32 	[%rd18], %f180;
$L__BB0_21:
	ret;

}


// ===== COMPILED SASS (sm_100) =====

	.target	sm_100

	.elftype	@"ET_EXEC"


//--------------------- .note.nv.tkinfo           --------------------------
	.section	.note.nv.tkinfo,"",@"SHT_NOTE"
	.sectionflags	@"SHF_NOTE_NV_TKINFO"
	.tkinfo
        /*0018*/ 	.word	0x00000002
        /*0030*/ 	.string	""
        /*0030*/ 	.string	"ptxas"
        /*0030*/ 	.string	"Cuda compilation tools, release 13.0, V13.0.88"
        /*0030*/ 	.string	"Build cuda_13.0.r13.0/compiler.36424714_0"
        /*0030*/ 	.string	"-arch sm_100 -m 64 "



//--------------------- .note.nv.cuinfo           --------------------------
	.section	.note.nv.cuinfo,"",@"SHT_NOTE"
	.sectionflags	@"SHF_NOTE_NV_CUINFO"
        /*0018*/ 	.short	0x0002
        /*001a*/ 	.short	0x0064
        /*001c*/ 	.short	0x0082
	.zero		2


//--------------------- .nv.info                  --------------------------
	.section	.nv.info,"",@"SHT_CUDA_INFO"
	.align	4


	//----- nvinfo : EIATTR_REGCOUNT
	.align		4
        /*0000*/ 	.byte	0x04, 0x2f
        /*0002*/ 	.short	(.L_1 - .L_0)
	.align		4
.L_0:
        /*0004*/ 	.word	index@(_Z14matrixMulTiledPKfS0_Pfi)
        /*0008*/ 	.word	0x00000020


	//----- nvinfo : EIATTR_FRAME_SIZE
	.align		4
.L_1:
        /*000c*/ 	.byte	0x04, 0x11
        /*000e*/ 	.short	(.L_3 - .L_2)
	.align		4
.L_2:
        /*0010*/ 	.word	index@(_Z14matrixMulTiledPKfS0_Pfi)
        /*0014*/ 	.word	0x00000000


	//----- nvinfo : EIATTR_MIN_STACK_SIZE
	.align		4
.L_3:
        /*0018*/ 	.byte	0x04, 0x12
        /*001a*/ 	.short	(.L_5 - .L_4)
	.align		4
.L_4:
        /*001c*/ 	.word	index@(_Z14matrixMulTiledPKfS0_Pfi)
        /*0020*/ 	.word	0x00000000
.L_5:


//--------------------- .nv.compat                --------------------------
	.section	.nv.compat,"",@"SHT_CUDA_COMPAT_INFO"
	.align	4
        /*0000*/ 	.byte	0x02, 0x09, 0x00, 0x00, 0x02, 0x02, 0x01, 0x00, 0x02, 0x05, 0x05, 0x00, 0x03, 0x07, 0x01, 0x01
        /*0010*/ 	.byte	0x02, 0x03, 0x00, 0x00, 0x02, 0x06, 0x01, 0x00, 0x04, 0x0b, 0x08, 0x00, 0x09, 0x00, 0x00, 0x00
        /*0020*/ 	.byte	0x00, 0x00, 0x00, 0x00


//--------------------- .nv.info._Z14matrixMulTiledPKfS0_Pfi --------------------------
	.section	.nv.info._Z14matrixMulTiledPKfS0_Pfi,"",@"SHT_CUDA_INFO"
	.sectionflags	@""
	.align	4


	//----- nvinfo : EIATTR_CUDA_API_VERSION
	.align		4
        /*0000*/ 	.byte	0x04, 0x37
        /*0002*/ 	.short	(.L_7 - .L_6)
.L_6:
        /*0004*/ 	.word	0x00000082


	//----- nvinfo : EIATTR_KPARAM_INFO
	.align		4
.L_7:
        /*0008*/ 	.byte	0x04, 0x17
        /*000a*/ 	.short	(.L_9 - .L_8)
.L_8:
        /*000c*/ 	.word	0x00000000
        /*0010*/ 	.short	0x0003
        /*0012*/ 	.short	0x0018
        /*0014*/ 	.byte	0x00, 0xf0, 0x11, 0x00


	//----- nvinfo : EIATTR_KPARAM_INFO
	.align		4
.L_9:
        /*0018*/ 	.byte	0x04, 0x17
        /*001a*/ 	.short	(.L_11 - .L_10)
.L_10:
        /*001c*/ 	.word	0x00000000
        /*0020*/ 	.short	0x0002
        /*0022*/ 	.short	0x0010
        /*0024*/ 	.byte	0x00, 0xf5, 0x21, 0x00


	//----- nvinfo : EIATTR_KPARAM_INFO
	.align		4
.L_11:
        /*0028*/ 	.byte	0x04, 0x17
        /*002a*/ 	.short	(.L_13 - .L_12)
.L_12:
        /*002c*/ 	.word	0x00000000
        /*0030*/ 	.short	0x0001
        /*0032*/ 	.short	0x0008
        /*0034*/ 	.byte	0x00, 0xf5, 0x21, 0x00


	//----- nvinfo : EIATTR_KPARAM_INFO
	.align		4
.L_13:
        /*0038*/ 	.byte	0x04, 0x17
        /*003a*/ 	.short	(.L_15 - .L_14)
.L_14:
        /*003c*/ 	.word	0x00000000
        /*0040*/ 	.short	0x0000
        /*0042*/ 	.short	0x0000
        /*0044*/ 	.byte	0x00, 0xf5, 0x21, 0x00


	//----- nvinfo : EIATTR_SPARSE_MMA_MASK
	.align		4
.L_15:
        /*0048*/ 	.byte	0x03, 0x50
        /*004a*/ 	.short	0x0000


	//----- nvinfo : EIATTR_MAXREG_COUNT
	.align		4
        /*004c*/ 	.byte	0x03, 0x1b
        /*004e*/ 	.short	0x00ff


	//----- nvinfo : EIATTR_NUM_BARRIERS
	.align		4
        /*0050*/ 	.byte	0x02, 0x4c
        /*0052*/ 	.byte	0x01
	.zero		1


	//----- nvinfo : EIATTR_MERCURY_ISA_VERSION
	.align		4
        /*0054*/ 	.byte	0x03, 0x5f
        /*0056*/ 	.short	0x0101


	//----- nvinfo : EIATTR_VRC_CTA_INIT_COUNT
	.align		4
        /*0058*/ 	.byte	0x02, 0x4a
	.zero		1
	.zero		1


	//----- nvinfo : EIATTR_EXIT_INSTR_OFFSETS
	.align		4
        /*005c*/ 	.byte	0x04, 0x1c
        /*005e*/ 	.short	(.L_17 - .L_16)


	//   ....[0]....
.L_16:
        /*0060*/ 	.word	0x00000d20


	//   ....[1]....
        /*0064*/ 	.word	0x00000d70


	//----- nvinfo : EIATTR_CBANK_PARAM_SIZE
	.align		4
.L_17:
        /*0068*/ 	.byte	0x03, 0x19
        /*006a*/ 	.short	0x001c


	//----- nvinfo : EIATTR_PARAM_CBANK
	.align		4
        /*006c*/ 	.byte	0x04, 0x0a
        /*006e*/ 	.short	(.L_19 - .L_18)
	.align		4
.L_18:
        /*0070*/ 	.word	index@(.nv.constant0._Z14matrixMulTiledPKfS0_Pfi)
        /*0074*/ 	.short	0x0380
        /*0076*/ 	.short	0x001c


	//----- nvinfo : EIATTR_SW_WAR
	.align		4
.L_19:
        /*0078*/ 	.byte	0x04, 0x36
        /*007a*/ 	.short	(.L_21 - .L_20)
.L_20:
        /*007c*/ 	.word	0x00000008
.L_21:


//--------------------- .nv.callgraph             --------------------------
	.section	.nv.callgraph,"",@"SHT_CUDA_CALLGRAPH"
	.align	4
	.sectionentsize	8
	.align		4
        /*0000*/ 	.word	0x00000000
	.align		4
        /*0004*/ 	.word	0xffffffff
	.align		4
        /*0008*/ 	.word	0x00000000
	.align		4
        /*000c*/ 	.word	0xfffffffe
	.align		4
        /*0010*/ 	.word	0x00000000
	.align		4
        /*0014*/ 	.word	0xfffffffd
	.align		4
        /*0018*/ 	.word	0x00000000
	.align		4
        /*001c*/ 	.word	0xfffffffc


//--------------------- .text._Z14matrixMulTiledPKfS0_Pfi --------------------------
	.section	.text._Z14matrixMulTiledPKfS0_Pfi,"ax",@progbits
	.align	128
        .global         _Z14matrixMulTiledPKfS0_Pfi
        .type           _Z14matrixMulTiledPKfS0_Pfi,@function
        .size           _Z14matrixMulTiledPKfS0_Pfi,(.L_x_4 - _Z14matrixMulTiledPKfS0_Pfi)
        .other          _Z14matrixMulTiledPKfS0_Pfi,@"STO_CUDA_ENTRY STV_DEFAULT"
_Z14matrixMulTiledPKfS0_Pfi:
.text._Z14matrixMulTiledPKfS0_Pfi:
[----:B------:R-:W-:Y:S01]  /*0000*/  LDC R1, c[0x0][0x37c] ;  /* 0x0000df00ff017b82 */ /* 0x000fe20000000800 */
[----:B------:R-:W0:Y:S01]  /*0010*/  LDCU UR4, c[0x0][0x398] ;  /* 0x00007300ff0477ac */ /* 0x000e220008000800 */
[----:B------:R-:W1:Y:S01]  /*0020*/  S2R R2, SR_CTAID.Y ;  /* 0x0000000000027919 */ /* 0x000e620000002600 */
[----:B------:R-:W-:Y:S01]  /*0030*/  HFMA2 R29, -RZ, RZ, 0, 0 ;  /* 0x00000000ff1d7431 */ /* 0x000fe200000001ff */
[----:B------:R-:W2:Y:S01]  /*0040*/  LDCU.64 UR8, c[0x0][0x358] ;  /* 0x00006b00ff0877ac */ /* 0x000ea20008000a00 */
[----:B------:R-:W1:Y:S01]  /*0050*/  S2R R15, SR_TID.Y ;  /* 0x00000000000f7919 */ /* 0x000e620000002200 */
[----:B------:R-:W3:Y:S01]  /*0060*/  S2R R6, SR_CTAID.X ;  /* 0x0000000000067919 */ /* 0x000ee20000002500 */
[----:B------:R-:W3:Y:S01]  /*0070*/  S2R R13, SR_TID.X ;  /* 0x00000000000d7919 */ /* 0x000ee20000002100 */
[----:B0-----:R-:W-:-:S04]  /*0080*/  MOV R0, UR4 ;  /* 0x0000000400007c02 */ /* 0x001fc80008000f00 */
[----:B------:R-:W-:Y:S02]  /*0090*/  ISETP.GE.AND P0, PT, R0, 0x1, PT ;  /* 0x000000010000780c */ /* 0x000fe40003f06270 */
[----:B-1----:R-:W-:Y:S02]  /*00a0*/  LEA R3, R2, R15, 0x4 ;  /* 0x0000000f02037211 */ /* 0x002fe400078e20ff */
[----:B---3--:R-:W-:-:S09]  /*00b0*/  LEA R2, R6, R13, 0x4 ;  /* 0x0000000d06027211 */ /* 0x008fd200078e20ff */
[----:B--2---:R-:W-:Y:S05]  /*00c0*/  @!P0 BRA `(.L_x_0) ;  /* 0x0000000c000c8947 */ /* 0x004fea0003800000 */
[----:B------:R-:W0:Y:S01]  /*00d0*/  S2UR UR6, SR_CgaCtaId ;  /* 0x00000000000679c3 */ /* 0x000e220000008800 */
[----:B------:R-:W-:Y:S01]  /*00e0*/  UMOV UR4, 0x400 ;  /* 0x0000040000047882 */ /* 0x000fe20000000000 */
[C---:B------:R-:W-:Y:S01]  /*00f0*/  ISETP.GE.U32.AND P0, PT, R0.reuse, 0x11, PT ;  /* 0x000000110000780c */ /* 0x040fe20003f06070 */
[----:B------:R-:W-:Y:S01]  /*0100*/  UIADD3 UR5, UPT, UPT, UR4, 0x400, URZ ;  /* 0x0000040004057890 */ /* 0x000fe2000fffe0ff */
[----:B------:R-:W-:Y:S02]  /*0110*/  IADD3 R22, PT, PT, R0, 0xf, RZ ;  /* 0x0000000f00167810 */ /* 0x000fe40007ffe0ff */
[----:B------:R-:W-:Y:S02]  /*0120*/  MOV R29, RZ ;  /* 0x000000ff001d7202 */ /* 0x000fe40000000f00 */
[----:B------:R-:W-:Y:S01]  /*0130*/  MOV R4, RZ ;  /* 0x000000ff00047202 */ /* 0x000fe20000000f00 */
[----:B0-----:R-:W-:Y:S02]  /*0140*/  ULEA UR4, UR6, UR4, 0x18 ;  /* 0x0000000406047291 */ /* 0x001fe4000f8ec0ff */
[----:B------:R-:W-:-:S04]  /*0150*/  ULEA UR5, UR6, UR5, 0x18 ;  /* 0x0000000506057291 */ /* 0x000fc8000f8ec0ff */
[----:B------:R-:W-:Y:S02]  /*0160*/  LEA R17, R15, UR4, 0x6 ;  /* 0x000000040f117c11 */ /* 0x000fe4000f8e30ff */
[C---:B------:R-:W-:Y:S02]  /*0170*/  LEA R16, R13.reuse, UR5, 0x2 ;  /* 0x000000050d107c11 */ /* 0x040fe4000f8e10ff */
[----:B------:R-:W-:Y:S02]  /*0180*/  LEA R20, R13, R17, 0x2 ;  /* 0x000000110d147211 */ /* 0x000fe400078e10ff */
[----:B------:R-:W-:Y:S01]  /*0190*/  LEA R18, R15, R16, 0x6 ;  /* 0x000000100f127211 */ /* 0x000fe200078e30ff */
[----:B------:R-:W-:Y:S06]  /*01a0*/  @!P0 BRA `(.L_x_1) ;  /* 0x0000000400ec8947 */ /* 0x000fec0003800000 */
[C---:B------:R-:W-:Y:S01]  /*01b0*/  IADD3 R4, PT, PT, R15.reuse, 0x10, RZ ;  /* 0x000000100f047810 */ /* 0x040fe20007ffe0ff */
[-CC-:B------:R-:W-:Y:S01]  /*01c0*/  IMAD R23, R15, R0.reuse, R13.reuse ;  /* 0x000000000f177224 */ /* 0x180fe200078e020d */
[CC--:B------:R-:W-:Y:S01]  /*01d0*/  ISETP.GE.U32.AND P0, PT, R3.reuse, R0.reuse, PT ;  /* 0x000000000300720c */ /* 0x0c0fe20003f06070 */
[-CC-:B------:R-:W-:Y:S01]  /*01e0*/  IMAD R12, R3, R0.reuse, R13.reuse ;  /* 0x00000000030c7224 */ /* 0x180fe200078e020d */
[----:B------:R-:W-:Y:S01]  /*01f0*/  MOV R29, RZ ;  /* 0x000000ff001d7202 */ /* 0x000fe20000000f00 */
[----:B------:R-:W-:Y:S01]  /*0200*/  IMAD R25, R4, R0, R13 ;  /* 0x0000000004197224 */ /* 0x000fe200078e020d */
[----:B------:R-:W-:Y:S02]  /*0210*/  SHF.R.U32.HI R4, RZ, 0x4, R22 ;  /* 0x00000004ff047819 */ /* 0x000fe40000011616 */
[----:B------:R-:W-:Y:S02]  /*0220*/  LEA R23, R6, R23, 0x4 ;  /* 0x0000001706177211 */ /* 0x000fe400078e20ff */
[----:B------:R-:W-:-:S02]  /*0230*/  LOP3.LUT R4, R4, 0x7fffffe, RZ, 0xc0, !PT ;  /* 0x07fffffe04047812 */ /* 0x000fc400078ec0ff */
[----:B------:R-:W-:Y:S02]  /*0240*/  LEA R25, R6, R25, 0x4 ;  /* 0x0000001906197211 */ /* 0x000fe400078e20ff */
[----:B------:R-:W-:Y:S02]  /*0250*/  MOV R21, R13 ;  /* 0x0000000d00157202 */ /* 0x000fe40000000f00 */
[----:B------:R-:W-:Y:S02]  /*0260*/  MOV R19, R15 ;  /* 0x0000000f00137202 */ /* 0x000fe40000000f00 */
[----:B------:R-:W-:-:S07]  /*0270*/  IADD3 R14, PT, PT, -R4, RZ, RZ ;  /* 0x000000ff040e7210 */ /* 0x000fce0007ffe1ff */
.L_x_2:
[----:B------:R-:W0:Y:S01]  /*0280*/  LDC R0, c[0x0][0x398] ;  /* 0x0000e600ff007b82 */ /* 0x000e220000000800 */
[----:B------:R-:W-:Y:S01]  /*0290*/  VIMNMX R5, PT, PT, R2, R19, !PT ;  /* 0x0000001302057248 */ /* 0x000fe20007fe0100 */
[----:B------:R-:W-:Y:S01]  /*02a0*/  HFMA2 R24, -RZ, RZ, 0, 0 ;  /* 0x00000000ff187431 */ /* 0x000fe200000001ff */
[----:B------:R-:W-:-:S05]  /*02b0*/  CS2R R26, SRZ ;  /* 0x00000000001a7805 */ /* 0x000fca000001ff00 */
[----:B------:R-:W1:Y:S01]  /*02c0*/  LDC.64 R8, c[0x0][0x380] ;  /* 0x0000e000ff087b82 */ /* 0x000e620000000a00 */
[-C--:B0-----:R-:W-:Y:S02]  /*02d0*/  ISETP.GE.AND P2, PT, R5, R0.reuse, PT ;  /* 0x000000000500720c */ /* 0x081fe40003f46270 */
[----:B------:R-:W-:Y:S01]  /*02e0*/  ISETP.GE.OR P1, PT, R21, R0, P0 ;  /* 0x000000001500720c */ /* 0x000fe20000726670 */
[----:B-1----:R-:W-:-:S10]  /*02f0*/  IMAD.WIDE R8, R12, 0x4, R8 ;  /* 0x000000040c087825 */ /* 0x002fd400078e0208 */
[----:B------:R-:W0:Y:S02]  /*0300*/  @!P2 LDC.64 R4, c[0x0][0x388] ;  /* 0x0000e200ff04ab82 */ /* 0x000e240000000a00 */
[----:B------:R-:W2:Y:S01]  /*0310*/  @!P1 LDG.E.CONSTANT R24, desc[UR8][R8.64] ;  /* 0x0000000808189981 */ /* 0x000ea2000c1e9900 */
[----:B0-----:R-:W-:-:S05]  /*0320*/  @!P2 IMAD.WIDE R10, R23, 0x4, R4 ;  /* 0x00000004170aa825 */ /* 0x001fca00078e0204 */
[----:B------:R-:W3:Y:S01]  /*0330*/  @!P2 LDG.E.CONSTANT R26, desc[UR8][R10.64] ;  /* 0x000000080a1aa981 */ /* 0x000ee2000c1e9900 */
[----:B------:R-:W-:-:S04]  /*0340*/  IADD3 R5, PT, PT, R21, 0x10, RZ ;  /* 0x0000001015057810 */ /* 0x000fc80007ffe0ff */
[----:B------:R-:W-:-:S13]  /*0350*/  ISETP.GE.OR P1, PT, R5, R0, P0 ;  /* 0x000000000500720c */ /* 0x000fda0000726670 */
[----:B------:R0:W4:Y:S04]  /*0360*/  @!P1 LDG.E.CONSTANT R27, desc[UR8][R8.64+0x40] ;  /* 0x00004008081b9981 */ /* 0x000128000c1e9900 */
[----:B--2---:R-:W-:Y:S04]  /*0370*/  STS [R20], R24 ;  /* 0x0000001814007388 */ /* 0x004fe80000000800 */
[----:B---3--:R1:W-:Y:S01]  /*0380*/  STS [R18], R26 ;  /* 0x0000001a12007388 */ /* 0x0083e20000000800 */
[----:B------:R-:W-:Y:S06]  /*0390*/  BAR.SYNC.DEFER_BLOCKING 0x0 ;  /* 0x0000000000007b1d */ /* 0x000fec0000010000 */
[----:B------:R-:W-:Y:S04]  /*03a0*/  LDS R28, [R16] ;  /* 0x00000000101c7984 */ /* 0x000fe80000000800 */
[----:B------:R-:W2:Y:S04]  /*03b0*/  LDS.128 R4, [R17] ;  /* 0x0000000011047984 */ /* 0x000ea80000000c00 */
[----:B0-----:R-:W0:Y:S04]  /*03c0*/  LDS R9, [R16+0x40] ;  /* 0x0000400010097984 */ /* 0x001e280000000800 */
[----:B------:R-:W3:Y:S04]  /*03d0*/  LDS R10, [R16+0x80] ;  /* 0x00008000100a7984 */ /* 0x000ee80000000800 */
[----:B------:R-:W5:Y:S04]  /*03e0*/  LDS R11, [R16+0xc0] ;  /* 0x0000c000100b7984 */ /* 0x000f680000000800 */
[----:B------:R-:W-:Y:S01]  /*03f0*/  LDS R8, [R16+0x180] ;  /* 0x0001800010087984 */ /* 0x000fe20000000800 */
[----:B-1----:R-:W-:-:S03]  /*0400*/  MOV R26, RZ ;  /* 0x000000ff001a7202 */ /* 0x002fc60000000f00 */
[----:B------:R-:W-:Y:S01]  /*0410*/  LDS R24, [R16+0x340] ;  /* 0x0003400010187984 */ /* 0x000fe20000000800 */
[----:B--2---:R-:W-:-:S03]  /*0420*/  FFMA R4, R4, R28, R29 ;  /* 0x0000001c04047223 */ /* 0x004fc6000000001d */
[----:B------:R-:W-:Y:S01]  /*0430*/  LDS R29, [R16+0x140] ;  /* 0x00014000101d7984 */ /* 0x000fe20000000800 */
[----:B0-----:R-:W-:-:S03]  /*0440*/  FFMA R5, R9, R5, R4 ;  /* 0x0000000509057223 */ /* 0x001fc60000000004 */
[----:B------:R-:W-:Y:S01]  /*0450*/  LDS R9, [R16+0x1c0] ;  /* 0x0001c00010097984 */ /* 0x000fe20000000800 */
[----:B---3--:R-:W-:-:S03]  /*0460*/  FFMA R6, R10, R6, R5 ;  /* 0x000000060a067223 */ /* 0x008fc60000000005 */
[----:B------:R-:W-:Y:S01]  /*0470*/  LDS R10, [R16+0x100] ;  /* 0x00010000100a7984 */ /* 0x000fe20000000800 */
[----:B-----5:R-:W-:-:S03]  /*0480*/  FFMA R11, R11, R7, R6 ;  /* 0x000000070b0b7223 */ /* 0x020fc60000000006 */
[----:B------:R-:W0:Y:S02]  /*0490*/  LDS.128 R4, [R17+0x10] ;  /* 0x0000100011047984 */ /* 0x000e240000000c00 */
[----:B0-----:R-:W-:Y:S02]  /*04a0*/  FFMA R4, R4, R10, R11 ;  /* 0x0000000a04047223 */ /* 0x001fe4000000000b */
[----:B------:R-:W-:Y:S02]  /*04b0*/  LDS R11, [R16+0x240] ;  /* 0x00024000100b7984 */ /* 0x000fe40000000800 */
[----:B------:R-:W-:Y:S02]  /*04c0*/  FFMA R5, R29, R5, R4 ;  /* 0x000000051d057223 */ /* 0x000fe40000000004 */
[----:B------:R-:W-:Y:S02]  /*04d0*/  LDS R10, [R16+0x300] ;  /* 0x00030000100a7984 */ /* 0x000fe40000000800 */
[----:B------:R-:W-:-:S02]  /*04e0*/  FFMA R6, R8, R6, R5 ;  /* 0x0000000608067223 */ /* 0x000fc40000000005 */
[----:B------:R-:W-:Y:S02]  /*04f0*/  LDS R8, [R16+0x200] ;  /* 0x0002000010087984 */ /* 0x000fe40000000800 */
[----:B------:R-:W-:Y:S02]  /*0500*/  FFMA R9, R9, R7, R6 ;  /* 0x0000000709097223 */ /* 0x000fe40000000006 */
[----:B------:R-:W0:Y:S02]  /*0510*/  LDS.128 R4, [R17+0x20] ;  /* 0x0000200011047984 */ /* 0x000e240000000c00 */
[----:B0-----:R-:W-:Y:S02]  /*0520*/  FFMA R4, R4, R8, R9 ;  /* 0x0000000804047223 */ /* 0x001fe40000000009 */
[----:B------:R-:W0:Y:S04]  /*0530*/  LDS R8, [R16+0x280] ;  /* 0x0002800010087984 */ /* 0x000e280000000800 */
[----:B------:R-:W1:Y:S01]  /*0540*/  LDS R9, [R16+0x2c0] ;  /* 0x0002c00010097984 */ /* 0x000e620000000800 */
[----:B------:R-:W-:-:S04]  /*0550*/  FFMA R5, R11, R5, R4 ;  /* 0x000000050b057223 */ /* 0x000fc80000000004 */
[----:B0-----:R-:W-:-:S04]  /*0560*/  FFMA R6, R8, R6, R5 ;  /* 0x0000000608067223 */ /* 0x001fc80000000005 */
[----:B-1----:R-:W-:Y:S01]  /*0570*/  FFMA R11, R9, R7, R6 ;  /* 0x00000007090b7223 */ /* 0x002fe20000000006 */
[----:B------:R-:W-:Y:S01]  /*0580*/  VIADDMNMX R9, R19, 0x10, R2, !PT ;  /* 0x0000001013097846 */ /* 0x000fe20007800102 */
[----:B------:R-:W0:Y:S03]  /*0590*/  LDS.128 R4, [R17+0x30] ;  /* 0x0000300011047984 */ /* 0x000e260000000c00 */
[----:B------:R-:W-:-:S13]  /*05a0*/  ISETP.GE.AND P1, PT, R9, R0, PT ;  /* 0x000000000900720c */ /* 0x000fda0003f26270 */
[----:B------:R-:W1:Y:S02]  /*05b0*/  @!P1 LDC.64 R8, c[0x0][0x388] ;  /* 0x0000e200ff089b82 */ /* 0x000e640000000a00 */
[----:B-1----:R-:W-:-:S05]  /*05c0*/  @!P1 IMAD.WIDE R28, R25, 0x4, R8 ;  /* 0x00000004191c9825 */ /* 0x002fca00078e0208 */
[----:B------:R-:W2:Y:S01]  /*05d0*/  @!P1 LDG.E.CONSTANT R26, desc[UR8][R28.64] ;  /* 0x000000081c1a9981 */ /* 0x000ea2000c1e9900 */
[----:B0-----:R-:W-:-:S03]  /*05e0*/  FFMA R10, R4, R10, R11 ;  /* 0x0000000a040a7223 */ /* 0x001fc6000000000b */
[----:B------:R-:W0:Y:S04]  /*05f0*/  LDS R11, [R16+0x380] ;  /* 0x00038000100b7984 */ /* 0x000e280000000800 */
[----:B------:R-:W1:Y:S01]  /*0600*/  LDS R4, [R16+0x3c0] ;  /* 0x0003c00010047984 */ /* 0x000e620000000800 */
[----:B------:R-:W-:Y:S01]  /*0610*/  BAR.SYNC.DEFER_BLOCKING 0x0 ;  /* 0x0000000000007b1d */ /* 0x000fe20000010000 */
[----:B------:R-:W-:-:S05]  /*0620*/  FFMA R10, R24, R5, R10 ;  /* 0x00000005180a7223 */ /* 0x000fca000000000a */
[----:B----4-:R-:W-:Y:S01]  /*0630*/  STS [R20], R27 ;  /* 0x0000001b14007388 */ /* 0x010fe20000000800 */
[----:B0-----:R-:W-:-:S04]  /*0640*/  FFMA R6, R11, R6, R10 ;  /* 0x000000060b067223 */ /* 0x001fc8000000000a */
[----:B-1----:R-:W-:Y:S01]  /*0650*/  FFMA R7, R4, R7, R6 ;  /* 0x0000000704077223 */ /* 0x002fe20000000006 */
[----:B------:R-:W-:-:S04]  /*0660*/  IADD3 R14, PT, PT, R14, 0x2, RZ ;  /* 0x000000020e0e7810 */ /* 0x000fc80007ffe0ff */
[----:B------:R-:W-:Y:S02]  /*0670*/  ISETP.NE.AND P1, PT, R14, RZ, PT ;  /* 0x000000ff0e00720c */ /* 0x000fe40003f25270 */
[----:B------:R-:W-:Y:S02]  /*0680*/  IADD3 R19, PT, PT, R19, 0x20, RZ ;  /* 0x0000002013137810 */ /* 0x000fe40007ffe0ff */
[----:B------:R-:W-:Y:S02]  /*0690*/  IADD3 R21, PT, PT, R21, 0x20, RZ ;  /* 0x0000002015157810 */ /* 0x000fe40007ffe0ff */
[----:B------:R-:W-:Y:S02]  /*06a0*/  IADD3 R12, PT, PT, R12, 0x20, RZ ;  /* 0x000000200c0c7810 */ /* 0x000fe40007ffe0ff */
[C---:B------:R-:W-:Y:S02]  /*06b0*/  LEA R23, R0.reuse, R23, 0x5 ;  /* 0x0000001700177211 */ /* 0x040fe400078e28ff */
[----:B------:R-:W-:Y:S01]  /*06c0*/  LEA R25, R0, R25, 0x5 ;  /* 0x0000001900197211 */ /* 0x000fe200078e28ff */
[----:B--2---:R-:W-:Y:S01]  /*06d0*/  STS [R18], R26 ;  /* 0x0000001a12007388 */ /* 0x004fe20000000800 */
[----:B------:R-:W-:Y:S06]  /*06e0*/  BAR.SYNC.DEFER_BLOCKING 0x0 ;  /* 0x0000000000007b1d */ /* 0x000fec0000010000 */
[----:B------:R-:W-:Y:S04]  /*06f0*/  LDS R5, [R16] ;  /* 0x0000000010057984 */ /* 0x000fe80000000800 */
[----:B------:R-:W0:Y:S04]  /*0700*/  LDS.128 R8, [R17] ;  /* 0x0000000011087984 */ /* 0x000e280000000c00 */
[----:B------:R-:W1:Y:S04]  /*0710*/  LDS R29, [R16+0x40] ;  /* 0x00004000101d7984 */ /* 0x000e680000000800 */
[----:B------:R-:W2:Y:S04]  /*0720*/  LDS R27, [R16+0x80] ;  /* 0x00008000101b7984 */ /* 0x000ea80000000800 */
[----:B------:R-:W3:Y:S01]  /*0730*/  LDS R24, [R16+0xc0] ;  /* 0x0000c00010187984 */ /* 0x000ee20000000800 */
[----:B0-----:R-:W-:-:S03]  /*0740*/  FFMA R8, R8, R5, R7 ;  /* 0x0000000508087223 */ /* 0x001fc60000000007 */
[----:B------:R-:W-:Y:S01]  /*0750*/  LDS.128 R4, [R17+0x10] ;  /* 0x0000100011047984 */ /* 0x000fe20000000c00 */
[----:B-1----:R-:W-:-:S03]  /*0760*/  FFMA R8, R29, R9, R8 ;  /* 0x000000091d087223 */ /* 0x002fc60000000008 */
[----:B------:R-:W0:Y:S01]  /*0770*/  LDS R9, [R16+0x100] ;  /* 0x0001000010097984 */ /* 0x000e220000000800 */
[----:B--2---:R-:W-:-:S03]  /*0780*/  FFMA R29, R27, R10, R8 ;  /* 0x0000000a1b1d7223 */ /* 0x004fc60000000008 */
[----:B------:R-:W1:Y:S04]  /*0790*/  LDS R8, [R16+0x140] ;  /* 0x0001400010087984 */ /* 0x000e680000000800 */
[----:B------:R-:W2:Y:S01]  /*07a0*/  LDS R27, [R16+0x180] ;  /* 0x00018000101b7984 */ /* 0x000ea20000000800 */
[----:B---3--:R-:W-:-:S03]  /*07b0*/  FFMA R11, R24, R11, R29 ;  /* 0x0000000b180b7223 */ /* 0x008fc6000000001d */
[----:B------:R-:W3:Y:S04]  /*07c0*/  LDS R24, [R16+0x1c0] ;  /* 0x0001c00010187984 */ /* 0x000ee80000000800 */
[----:B------:R-:W-:Y:S01]  /*07d0*/  LDS R29, [R16+0x240] ;  /* 0x00024000101d7984 */ /* 0x000fe20000000800 */
[----:B0-----:R-:W-:-:S04]  /*07e0*/  FFMA R4, R4, R9, R11 ;  /* 0x0000000904047223 */ /* 0x001fc8000000000b */
[----:B-1----:R-:W-:Y:S02]  /*07f0*/  FFMA R4, R8, R5, R4 ;  /* 0x0000000508047223 */ /* 0x002fe40000000004 */
[----:B------:R-:W-:Y:S04]  /*0800*/  LDS R5, [R16+0x200] ;  /* 0x0002000010057984 */ /* 0x000fe80000000800 */
[----:B------:R-:W0:Y:S01]  /*0810*/  LDS.128 R8, [R17+0x20] ;  /* 0x0000200011087984 */ /* 0x000e220000000c00 */
[----:B--2---:R-:W-:-:S04]  /*0820*/  FFMA R27, R27, R6, R4 ;  /* 0x000000061b1b7223 */ /* 0x004fc80000000004 */
[----:B---3--:R-:W-:Y:S02]  /*0830*/  FFMA R7, R24, R7, R27 ;  /* 0x0000000718077223 */ /* 0x008fe4000000001b */
[----:B------:R-:W1:Y:S04]  /*0840*/  LDS R27, [R16+0x280] ;  /* 0x00028000101b7984 */ /* 0x000e680000000800 */
[----:B------:R-:W2:Y:S01]  /*0850*/  LDS R24, [R16+0x2c0] ;  /* 0x0002c00010187984 */ /* 0x000ea20000000800 */
[----:B0-----:R-:W-:-:S03]  /*0860*/  FFMA R8, R8, R5, R7 ;  /* 0x0000000508087223 */ /* 0x001fc60000000007 */
[----:B------:R-:W-:Y:S01]  /*0870*/  LDS.128 R4, [R17+0x30] ;  /* 0x0000300011047984 */ /* 0x000fe20000000c00 */
[----:B------:R-:W-:-:S03]  /*0880*/  FFMA R8, R29, R9, R8 ;  /* 0x000000091d087223 */ /* 0x000fc60000000008 */
[----:B------:R-:W0:Y:S01]  /*0890*/  LDS R9, [R16+0x300] ;  /* 0x0003000010097984 */ /* 0x000e220000000800 */
[----:B-1----:R-:W-:-:S03]  /*08a0*/  FFMA R27, R27, R10, R8 ;  /* 0x0000000a1b1b7223 */ /* 0x002fc60000000008 */
[----:B------:R-:W1:Y:S04]  /*08b0*/  LDS R29, [R16+0x340] ;  /* 0x00034000101d7984 */ /* 0x000e680000000800 */
[----:B------:R-:W3:Y:S01]  /*08c0*/  LDS R8, [R16+0x380] ;  /* 0x0003800010087984 */ /* 0x000ee20000000800 */
[----:B--2---:R-:W-:-:S03]  /*08d0*/  FFMA R11, R24, R11, R27 ;  /* 0x0000000b180b7223 */ /* 0x004fc6000000001b */
[----:B------:R-:W2:Y:S01]  /*08e0*/  LDS R27, [R16+0x3c0] ;  /* 0x0003c000101b7984 */ /* 0x000ea20000000800 */
[----:B0-----:R-:W-:-:S04]  /*08f0*/  FFMA R4, R4, R9, R11 ;  /* 0x0000000904047223 */ /* 0x001fc8000000000b */
[----:B-1----:R-:W-:-:S04]  /*0900*/  FFMA R5, R29, R5, R4 ;  /* 0x000000051d057223 */ /* 0x002fc80000000004 */
[----:B---3--:R-:W-:-:S04]  /*0910*/  FFMA R6, R8, R6, R5 ;  /* 0x0000000608067223 */ /* 0x008fc80000000005 */
[----:B--2---:R-:W-:Y:S01]  /*0920*/  FFMA R29, R27, R7, R6 ;  /* 0x000000071b1d7223 */ /* 0x004fe20000000006 */
[----:B------:R-:W-:Y:S06]  /*0930*/  BAR.SYNC.DEFER_BLOCKING 0x0 ;  /* 0x0000000000007b1d */ /* 0x000fec0000010000 */
[----:B------:R-:W-:Y:S05]  /*0940*/  @P1 BRA `(.L_x_2) ;  /* 0xfffffff8004c1947 */ /* 0x000fea000383ffff */
[----:B------:R-:W-:-:S07]  /*0950*/  LOP3.LUT R4, R22, 0x7fffffe0, RZ, 0xc0, !PT ;  /* 0x7fffffe016047812 */ /* 0x000fce00078ec0ff */
.L_x_1:
[----:B------:R-:W-:-:S13]  /*0960*/  LOP3.LUT P0, RZ, R22, 0x10, RZ, 0xc0, !PT ;  /* 0x0000001016ff7812 */ /* 0x000fda000780c0ff */
[----:B------:R-:W-:Y:S05]  /*0970*/  @!P0 BRA `(.L_x_0) ;  /* 0x0000000000e08947 */ /* 0x000fea0003800000 */
[-C--:B------:R-:W-:Y:S01]  /*0980*/  IADD3 R9, PT, PT, R13, R4.reuse, RZ ;  /* 0x000000040d097210 */ /* 0x080fe20007ffe0ff */
[----:B------:R-:W-:Y:S01]  /*0990*/  HFMA2 R21, -RZ, RZ, 0, 0 ;  /* 0x00000000ff157431 */ /* 0x000fe200000001ff */
[----:B------:R-:W-:Y:S02]  /*09a0*/  IADD3 R11, PT, PT, R15, R4, RZ ;  /* 0x000000040f0b7210 */ /* 0x000fe40007ffe0ff */
[-C--:B------:R-:W-:Y:S02]  /*09b0*/  ISETP.GE.AND P0, PT, R9, R0.reuse, PT ;  /* 0x000000000900720c */ /* 0x080fe40003f06270 */
[----:B------:R-:W-:Y:S02]  /*09c0*/  VIMNMX R5, PT, PT, R2, R11, !PT ;  /* 0x0000000b02057248 */ /* 0x000fe40007fe0100 */
[-C--:B------:R-:W-:Y:S02]  /*09d0*/  ISETP.GE.U32.OR P0, PT, R3, R0.reuse, P0 ;  /* 0x000000000300720c */ /* 0x080fe40000706470 */
[----:B------:R-:W-:-:S02]  /*09e0*/  ISETP.GE.AND P1, PT, R5, R0, PT ;  /* 0x000000000500720c */ /* 0x000fc40003f26270 */
[----:B------:R-:W-:-:S09]  /*09f0*/  MOV R23, RZ ;  /* 0x000000ff00177202 */ /* 0x000fd20000000f00 */
[----:B------:R-:W0:Y:S01]  /*0a00*/  @!P0 LDC.64 R6, c[0x0][0x380] ;  /* 0x0000e000ff068b82 */ /* 0x000e220000000a00 */
[-C--:B------:R-:W-:Y:S02]  /*0a10*/  @!P0 IMAD R9, R3, R0.reuse, R9 ;  /* 0x0000000003098224 */ /* 0x080fe400078e0209 */
[----:B------:R-:W-:-:S05]  /*0a20*/  @!P1 IMAD R11, R11, R0, R2 ;  /* 0x000000000b0b9224 */ /* 0x000fca00078e0202 */
[----:B------:R-:W1:Y:S01]  /*0a30*/  @!P1 LDC.64 R4, c[0x0][0x388] ;  /* 0x0000e200ff049b82 */ /* 0x000e620000000a00 */
[----:B0-----:R-:W-:-:S05]  /*0a40*/  @!P0 IMAD.WIDE R6, R9, 0x4, R6 ;  /* 0x0000000409068825 */ /* 0x001fca00078e0206 */
[----:B------:R-:W2:Y:S01]  /*0a50*/  @!P0 LDG.E.CONSTANT R21, desc[UR8][R6.64] ;  /* 0x0000000806158981 */ /* 0x000ea2000c1e9900 */
[----:B-1----:R-:W-:-:S05]  /*0a60*/  @!P1 IMAD.WIDE R4, R11, 0x4, R4 ;  /* 0x000000040b049825 */ /* 0x002fca00078e0204 */
[----:B------:R-:W3:Y:S04]  /*0a70*/  @!P1 LDG.E.CONSTANT R23, desc[UR8][R4.64] ;  /* 0x0000000804179981 */ /* 0x000ee8000c1e9900 */
[----:B--2---:R-:W-:Y:S04]  /*0a80*/  STS [R20], R21 ;  /* 0x0000001514007388 */ /* 0x004fe80000000800 */
[----:B---3--:R-:W-:Y:S01]  /*0a90*/  STS [R18], R23 ;  /* 0x0000001712007388 */ /* 0x008fe20000000800 */
[----:B------:R-:W-:Y:S06]  /*0aa0*/  BAR.SYNC.DEFER_BLOCKING 0x0 ;  /* 0x0000000000007b1d */ /* 0x000fec0000010000 */
[----:B------:R-:W-:Y:S04]  /*0ab0*/  LDS R24, [R16] ;  /* 0x0000000010187984 */ /* 0x000fe80000000800 */
[----:B------:R-:W0:Y:S04]  /*0ac0*/  LDS.128 R12, [R17] ;  /* 0x00000000110c7984 */ /* 0x000e280000000c00 */
[----:B------:R-:W1:Y:S04]  /*0ad0*/  LDS R25, [R16+0x40] ;  /* 0x0000400010197984 */ /* 0x000e680000000800 */
[----:B------:R-:W2:Y:S04]  /*0ae0*/  LDS R27, [R16+0x80] ;  /* 0x00008000101b7984 */ /* 0x000ea80000000800 */
[----:B------:R-:W3:Y:S04]  /*0af0*/  LDS R26, [R16+0xc0] ;  /* 0x0000c000101a7984 */ /* 0x000ee80000000800 */
[----:B------:R-:W-:Y:S04]  /*0b00*/  LDS R19, [R16+0x100] ;  /* 0x0001000010137984 */ /* 0x000fe80000000800 */
[----:B------:R-:W4:Y:S04]  /*0b10*/  LDS.128 R8, [R17+0x10] ;  /* 0x0000100011087984 */ /* 0x000f280000000c00 */
[----:B------:R-:W5:Y:S04]  /*0b20*/  LDS R22, [R16+0x140] ;  /* 0x0001400010167984 */ /* 0x000f680000000800 */
[----:B------:R-:W5:Y:S04]  /*0b30*/  LDS R21, [R16+0x180] ;  /* 0x0001800010157984 */ /* 0x000f680000000800 */
[----:B------:R-:W5:Y:S04]  /*0b40*/  LDS R18, [R16+0x1c0] ;  /* 0x0001c00010127984 */ /* 0x000f680000000800 */
[----:B------:R-:W-:Y:S04]  /*0b50*/  LDS R23, [R16+0x200] ;  /* 0x0002000010177984 */ /* 0x000fe80000000800 */
[----:B------:R-:W5:Y:S01]  /*0b60*/  LDS.128 R4, [R17+0x20] ;  /* 0x0000200011047984 */ /* 0x000f620000000c00 */
[----:B0-----:R-:W-:-:S03]  /*0b70*/  FFMA R12, R12, R24, R29 ;  /* 0x000000180c0c7223 */ /* 0x001fc6000000001d */
[----:B------:R-:W0:Y:S01]  /*0b80*/  LDS R20, [R16+0x240] ;  /* 0x0002400010147984 */ /* 0x000e220000000800 */
[----:B-1----:R-:W-:-:S03]  /*0b90*/  FFMA R12, R25, R13, R12 ;  /* 0x0000000d190c7223 */ /* 0x002fc6000000000c */
[----:B------:R-:W1:Y:S01]  /*0ba0*/  LDS R25, [R16+0x280] ;  /* 0x0002800010197984 */ /* 0x000e620000000800 */
[----:B--2---:R-:W-:-:S03]  /*0bb0*/  FFMA R27, R27, R14, R12 ;  /* 0x0000000e1b1b7223 */ /* 0x004fc6000000000c */
[----:B------:R-:W2:Y:S01]  /*0bc0*/  LDS R24, [R16+0x2c0] ;  /* 0x0002c00010187984 */ /* 0x000ea20000000800 */
[----:B---3--:R-:W-:-:S03]  /*0bd0*/  FFMA R29, R26, R15, R27 ;  /* 0x0000000f1a1d7223 */ /* 0x008fc6000000001b */
[----:B------:R-:W-:Y:S04]  /*0be0*/  LDS R27, [R16+0x300] ;  /* 0x00030000101b7984 */ /* 0x000fe80000000800 */
[----:B------:R-:W3:Y:S01]  /*0bf0*/  LDS.128 R12, [R17+0x30] ;  /* 0x00003000110c7984 */ /* 0x000ee20000000c00 */
[----:B----4-:R-:W-:-:S03]  /*0c00*/  FFMA R19, R8, R19, R29 ;  /* 0x0000001308137223 */ /* 0x010fc6000000001d */
[----:B------:R-:W4:Y:S01]  /*0c10*/  LDS R8, [R16+0x340] ;  /* 0x0003400010087984 */ /* 0x000f220000000800 */
[----:B-----5:R-:W-:-:S03]  /*0c20*/  FFMA R26, R22, R9, R19 ;  /* 0x00000009161a7223 */ /* 0x020fc60000000013 */
[----:B------:R-:W5:Y:S04]  /*0c30*/  LDS R9, [R16+0x380] ;  /* 0x0003800010097984 */ /* 0x000f680000000800 */
[----:B------:R-:W5:Y:S01]  /*0c40*/  LDS R22, [R16+0x3c0] ;  /* 0x0003c00010167984 */ /* 0x000f620000000800 */
[----:B------:R-:W-:-:S04]  /*0c50*/  FFMA R21, R21, R10, R26 ;  /* 0x0000000a15157223 */ /* 0x000fc8000000001a */
[----:B------:R-:W-:-:S04]  /*0c60*/  FFMA R11, R18, R11, R21 ;  /* 0x0000000b120b7223 */ /* 0x000fc80000000015 */
[----:B------:R-:W-:-:S04]  /*0c70*/  FFMA R11, R4, R23, R11 ;  /* 0x00000017040b7223 */ /* 0x000fc8000000000b */
[----:B0-----:R-:W-:-:S04]  /*0c80*/  FFMA R20, R20, R5, R11 ;  /* 0x0000000514147223 */ /* 0x001fc8000000000b */
[----:B-1----:R-:W-:-:S04]  /*0c90*/  FFMA R25, R25, R6, R20 ;  /* 0x0000000619197223 */ /* 0x002fc80000000014 */
[----:B--2---:R-:W-:-:S04]  /*0ca0*/  FFMA R7, R24, R7, R25 ;  /* 0x0000000718077223 */ /* 0x004fc80000000019 */
[----:B---3--:R-:W-:-:S04]  /*0cb0*/  FFMA R7, R12, R27, R7 ;  /* 0x0000001b0c077223 */ /* 0x008fc80000000007 */
[----:B----4-:R-:W-:-:S04]  /*0cc0*/  FFMA R8, R8, R13, R7 ;  /* 0x0000000d08087223 */ /* 0x010fc80000000007 */
[----:B-----5:R-:W-:-:S04]  /*0cd0*/  FFMA R9, R9, R14, R8 ;  /* 0x0000000e09097223 */ /* 0x020fc80000000008 */
[----:B------:R-:W-:Y:S01]  /*0ce0*/  FFMA R29, R22, R15, R9 ;  /* 0x0000000f161d7223 */ /* 0x000fe20000000009 */
[----:B------:R-:W-:Y:S06]  /*0cf0*/  BAR.SYNC.DEFER_BLOCKING 0x0 ;  /* 0x0000000000007b1d */ /* 0x000fec0000010000 */
.L_x_0:
[----:B------:R-:W-:-:S04]  /*0d00*/  VIMNMX R5, PT, PT, R3, R2, !PT ;  /* 0x0000000203057248 */ /* 0x000fc80007fe0100 */
[----:B------:R-:W-:-:S13]  /*0d10*/  ISETP.GE.AND P0, PT, R5, R0, PT ;  /* 0x000000000500720c */ /* 0x000fda0003f06270 */
[----:B------:R-:W-:Y:S05]  /*0d20*/  @P0 EXIT ;  /* 0x000000000000094d */ /* 0x000fea0003800000 */
[----:B------:R-:W0:Y:S01]  /*0d30*/  LDC.64 R4, c[0x0][0x390] ;  /* 0x0000e400ff047b82 */ /* 0x000e220000000a00 */
[----:B------:R-:W-:-:S04]  /*0d40*/  IMAD R3, R3, R0, R2 ;  /* 0x0000000003037224 */ /* 0x000fc800078e0202 */
[----:B0-----:R-:W-:-:S05]  /*0d50*/  IMAD.WIDE R2, R3, 0x4, R4 ;  /* 0x0000000403027825 */ /* 0x001fca00078e0204 */
[----:B------:R-:W-:Y:S01]  /*0d60*/  STG.E desc[UR8][R2.64], R29 ;  /* 0x0000001d02007986 */ /* 0x000fe2000c101908 */
[----:B------:R-:W-:Y:S05]  /*0d70*/  EXIT ;  /* 0x000000000000794d */ /* 0x000fea0003800000 */
.L_x_3:
[----:B------:R-:W-:-:S00]  /*0d80*/  BRA `(.L_x_3) ;  /* 0xfffffffc00fc7947 */ /* 0x000fc0000383ffff */
[----:B------:R-:W-:-:S00]  /*0d90*/  NOP ;  /* 0x0000000000007918 */ /* 0x000fc00000000000 */
        /* <DEDUP_REMOVED lines=14> */
.L_x_4:


//--------------------- .nv.shared._Z14matrixMulTiledPKfS0_Pfi --------------------------
	.section	.nv.shared._Z14matrixMulTiledPKfS0_Pfi,"aw",@nobits
	.sectionflags	@""
	.align	4
.nv.shared._Z14matrixMulTiledPKfS0_Pfi:
	.zero		3072


//--------------------- .nv.shared.reserved.0     --------------------------
	.section	.nv.shared.reserved.0,"aw",@nobits
	.weak		__nv_reservedSMEM_offset_0_alias
	.size		__nv_reservedSMEM_offset_0_alias, 0, 64
	.other		__nv_reservedSMEM_offset_0_alias,@"STO_CUDA_RESERVED_SHARED STV_DEFAULT"
__nv_reservedSMEM_offset_0_alias:
	.zero		0
	.zero		64


//--------------------- .nv.constant0._Z14matrixMulTiledPKfS0_Pfi --------------------------
	.section	.nv.constant0._Z14matrixMulTiledPKfS0_Pfi,"a",@progbits
	.sectionflags	@""
	.align	4
.nv.constant0._Z14matrixMulTiledPKfS0_Pfi:
	.zero		924


//--------------------- SYMBOLS --------------------------

	.type		.nv.reservedSmem.offset0,@object
	.size		.nv.reservedSmem.offset0,0x4
	.type		.nv.reservedSmem.cap,@object
	.size		.nv.reservedSmem.cap,0x4
